	.headerflags	@"EF_CUDA_TEXMODE_UNIFIED EF_CUDA_64BIT_ADDRESS EF_CUDA_ACCELERATORS EF_CUDA_SM90 EF_CUDA_VIRTUAL_SM(EF_CUDA_SM90)"
	.elftype	@"ET_EXEC"


//--------------------- .nv.info                  --------------------------
	.section	.nv.info,"",@"SHT_CUDA_INFO"
	.align	4


	//----- nvinfo : EIATTR_REGCOUNT
	.align		4
        /*0000*/ 	.byte	0x04, 0x2f
        /*0002*/ 	.short	(.L_3 - .L_2)
	.align		4
.L_2:
        /*0004*/ 	.word	index@(triton_poi_fused_add_div_mean_mul_sqrt_sub_var_0)
        /*0008*/ 	.word	0x0000001a


	//----- nvinfo : EIATTR_MIN_STACK_SIZE
	.align		4
.L_3:
        /*000c*/ 	.byte	0x04, 0x12
        /*000e*/ 	.short	(.L_5 - .L_4)
	.align		4
.L_4:
        /*0010*/ 	.word	index@(triton_poi_fused_add_div_mean_mul_sqrt_sub_var_0)
        /*0014*/ 	.word	0x00000000


	//----- nvinfo : EIATTR_FRAME_SIZE
	.align		4
.L_5:
        /*0018*/ 	.byte	0x04, 0x11
        /*001a*/ 	.short	(.L_7 - .L_6)
	.align		4
.L_6:
        /*001c*/ 	.word	index@(triton_poi_fused_add_div_mean_mul_sqrt_sub_var_0)
        /*0020*/ 	.word	0x00000000


	//----- nvinfo : EIATTR_MIN_STACK_SIZE
	.align		4
.L_7:
        /*0024*/ 	.byte	0x04, 0x12
        /*0026*/ 	.short	(.L_9 - .L_8)
	.align		4
.L_8:
        /*0028*/ 	.word	index@(triton_poi_fused_add_div_mean_mul_sqrt_sub_var_0)
        /*002c*/ 	.word	0x00000000
.L_9:


//--------------------- .nv.info.triton_poi_fused_add_div_mean_mul_sqrt_sub_var_0 --------------------------
	.section	.nv.info.triton_poi_fused_add_div_mean_mul_sqrt_sub_var_0,"",@"SHT_CUDA_INFO"
	.sectionflags	@""
	.align	4


	//----- nvinfo : EIATTR_CUDA_API_VERSION
	.align		4
        /*0000*/ 	.byte	0x04, 0x37
        /*0002*/ 	.short	(.L_11 - .L_10)
.L_10:
        /*0004*/ 	.word	0x0000007c


	//----- nvinfo : EIATTR_KPARAM_INFO
	.align		4
.L_11:
        /*0008*/ 	.byte	0x04, 0x17
        /*000a*/ 	.short	(.L_13 - .L_12)
.L_12:
        /*000c*/ 	.word	0x00000000
        /*0010*/ 	.short	0x0004
        /*0012*/ 	.short	0x0020
        /*0014*/ 	.byte	0x00, 0xf0, 0x11, 0x00


	//----- nvinfo : EIATTR_KPARAM_INFO
	.align		4
.L_13:
        /*0018*/ 	.byte	0x04, 0x17
        /*001a*/ 	.short	(.L_15 - .L_14)
.L_14:
        /*001c*/ 	.word	0x00000000
        /*0020*/ 	.short	0x0003
        /*0022*/ 	.short	0x0018
        /*0024*/ 	.byte	0x00, 0xf4, 0x21, 0x00


	//----- nvinfo : EIATTR_KPARAM_INFO
	.align		4
.L_15:
        /*0028*/ 	.byte	0x04, 0x17
        /*002a*/ 	.short	(.L_17 - .L_16)
.L_16:
        /*002c*/ 	.word	0x00000000
        /*0030*/ 	.short	0x0002
        /*0032*/ 	.short	0x0010
        /*0034*/ 	.byte	0x00, 0xf4, 0x21, 0x00


	//----- nvinfo : EIATTR_KPARAM_INFO
	.align		4
.L_17:
        /*0038*/ 	.byte	0x04, 0x17
        /*003a*/ 	.short	(.L_19 - .L_18)
.L_18:
        /*003c*/ 	.word	0x00000000
        /*0040*/ 	.short	0x0001
        /*0042*/ 	.short	0x0008
        /*0044*/ 	.byte	0x00, 0xf4, 0x21, 0x00


	//----- nvinfo : EIATTR_KPARAM_INFO
	.align		4
.L_19:
        /*0048*/ 	.byte	0x04, 0x17
        /*004a*/ 	.short	(.L_21 - .L_20)
.L_20:
        /*004c*/ 	.word	0x00000000
        /*0050*/ 	.short	0x0000
        /*0052*/ 	.short	0x0000
        /*0054*/ 	.byte	0x00, 0xf4, 0x21, 0x00


	//----- nvinfo : EIATTR_SPARSE_MMA_MASK
	.align		4
.L_21:
        /*0058*/ 	.byte	0x03, 0x50
        /*005a*/ 	.short	0x0000


	//----- nvinfo : EIATTR_MAXREG_COUNT
	.align		4
        /*005c*/ 	.byte	0x03, 0x1b
        /*005e*/ 	.short	0x00ff


	//----- nvinfo : EIATTR_EXIT_INSTR_OFFSETS
	.align		4
        /*0060*/ 	.byte	0x04, 0x1c
        /*0062*/ 	.short	(.L_23 - .L_22)


	//   ....[0]....
.L_22:
        /*0064*/ 	.word	0x00000570


	//   ....[1]....
        /*0068*/ 	.word	0x00000590


	//----- nvinfo : EIATTR_REQNTID
	.align		4
.L_23:
        /*006c*/ 	.byte	0x04, 0x10
        /*006e*/ 	.short	(.L_25 - .L_24)
.L_24:
        /*0070*/ 	.word	0x00000080
        /*0074*/ 	.word	0x00000001
        /*0078*/ 	.word	0x00000001


	//----- nvinfo : EIATTR_CBANK_PARAM_SIZE
	.align		4
.L_25:
        /*007c*/ 	.byte	0x03, 0x19
        /*007e*/ 	.short	0x0024


	//----- nvinfo : EIATTR_PARAM_CBANK
	.align		4
        /*0080*/ 	.byte	0x04, 0x0a
        /*0082*/ 	.short	(.L_27 - .L_26)
	.align		4
.L_26:
        /*0084*/ 	.word	index@(.nv.constant0.triton_poi_fused_add_div_mean_mul_sqrt_sub_var_0)
        /*0088*/ 	.short	0x0210
        /*008a*/ 	.short	0x0024


	//----- nvinfo : EIATTR_SW_WAR
	.align		4
.L_27:
        /*008c*/ 	.byte	0x04, 0x36
        /*008e*/ 	.short	(.L_29 - .L_28)
.L_28:
        /*0090*/ 	.word	0x00000008
.L_29:


//--------------------- .nv.callgraph             --------------------------
	.section	.nv.callgraph,"",@"SHT_CUDA_CALLGRAPH"
	.align	4
	.sectionentsize	8
	.align		4
        /*0000*/ 	.word	0x00000000
	.align		4
        /*0004*/ 	.word	0xffffffff
	.align		4
        /*0008*/ 	.word	0x00000000
	.align		4
        /*000c*/ 	.word	0xfffffffe
	.align		4
        /*0010*/ 	.word	0x00000000
	.align		4
        /*0014*/ 	.word	0xfffffffd
	.align		4
        /*0018*/ 	.word	0x00000000
	.align		4
        /*001c*/ 	.word	0xfffffffc


//--------------------- .nv.constant4             --------------------------
	.section	.nv.constant4,"a",@progbits
	.align	8
	.align		8
.nv.constant4:
        /*0000*/ 	.dword	_$_str
	.align		8
        /*0008*/ 	.dword	_$_str_$_2


//--------------------- .text.triton_poi_fused_add_div_mean_mul_sqrt_sub_var_0 --------------------------
	.section	.text.triton_poi_fused_add_div_mean_mul_sqrt_sub_var_0,"ax",@progbits
	.align	128
        .global         triton_poi_fused_add_div_mean_mul_sqrt_sub_var_0
        .type           triton_poi_fused_add_div_mean_mul_sqrt_sub_var_0,@function
        .size           triton_poi_fused_add_div_mean_mul_sqrt_sub_var_0,(.L_x_1 - triton_poi_fused_add_div_mean_mul_sqrt_sub_var_0)
        .other          triton_poi_fused_add_div_mean_mul_sqrt_sub_var_0,@"STO_CUDA_ENTRY STV_DEFAULT"
triton_poi_fused_add_div_mean_mul_sqrt_sub_var_0:
.text.triton_poi_fused_add_div_mean_mul_sqrt_sub_var_0:
[----:B------:R-:W0:Y:S02]  /*0000*/  LDC R1, c[0x0][0x28] ;  /* 0x00000a00ff017b82 */ /* 0x000e240000000800 */
[----:B------:R-:W1:Y:S01]  /*0010*/  S2R R0, SR_TID.X ;  /* 0x0000000000007919 */ /* 0x000e620000002100 */
[----:B------:R-:W2:Y:S01]  /*0020*/  LDC.64 R6, c[0x0][0x210] ;  /* 0x00008400ff067b82 */ /* 0x000ea20000000a00 */
[----:B------:R-:W-:Y:S01]  /*0030*/  HFMA2.MMA R13, -RZ, RZ, 0, 0 ;  /* 0x00000000ff0d7435 */ /* 0x000fe200000001ff */
[----:B------:R-:W-:Y:S01]  /*0040*/  CS2R R14, SRZ ;  /* 0x00000000000e7805 */ /* 0x000fe2000001ff00 */
[----:B------:R-:W3:Y:S01]  /*0050*/  S2R R3, SR_CTAID.X ;  /* 0x0000000000037919 */ /* 0x000ee20000002500 */
[----:B------:R-:W-:Y:S01]  /*0060*/  ULDC.64 UR4, c[0x0][0x208] ;  /* 0x0000820000047ab9 */ /* 0x000fe20000000a00 */
[----:B------:R-:W-:Y:S02]  /*0070*/  CS2R R16, SRZ ;  /* 0x0000000000107805 */ /* 0x000fe4000001ff00 */
[----:B------:R-:W-:Y:S01]  /*0080*/  CS2R R10, SRZ ;  /* 0x00000000000a7805 */ /* 0x000fe2000001ff00 */
[----:B------:R-:W4:Y:S08]  /*0090*/  LDC.64 R8, c[0x0][0x218] ;  /* 0x00008600ff087b82 */ /* 0x000f300000000a00 */
[----:B------:R-:W5:Y:S01]  /*00a0*/  LDC.64 R4, c[0x0][0x220] ;  /* 0x00008800ff047b82 */ /* 0x000f620000000a00 */
[----:B-1----:R-:W-:-:S04]  /*00b0*/  SHF.L.U32 R0, R0, 0x1, RZ ;  /* 0x0000000100007819 */ /* 0x002fc800000006ff */
[----:B------:R-:W-:-:S04]  /*00c0*/  LOP3.LUT R0, R0, 0xfe, RZ, 0xc0, !PT ;  /* 0x000000fe00007812 */ /* 0x000fc800078ec0ff */
[----:B---3--:R-:W-:-:S04]  /*00d0*/  LEA R12, R3, R0, 0x8 ;  /* 0x00000000030c7211 */ /* 0x008fc800078e40ff */
[----:B------:R-:W-:Y:S02]  /*00e0*/  SHF.R.S32.HI R3, RZ, 0x1f, R12 ;  /* 0x0000001fff037819 */ /* 0x000fe4000001140c */
[----:B------:R-:W-:Y:S02]  /*00f0*/  ISETP.GE.AND P4, PT, R12, 0x100, PT ;  /* 0x000001000c00780c */ /* 0x000fe40003f86270 */
[----:B------:R-:W-:-:S04]  /*0100*/  LEA.HI R3, R3, R12, RZ, 0x2 ;  /* 0x0000000c03037211 */ /* 0x000fc800078f10ff */
[----:B------:R-:W-:-:S05]  /*0110*/  LOP3.LUT R23, R3, 0xfffffffc, RZ, 0xc0, !PT ;  /* 0xfffffffc03177812 */ /* 0x000fca00078ec0ff */
[----:B--2---:R-:W-:Y:S01]  /*0120*/  IMAD.WIDE R20, R23, 0x4, R6 ;  /* 0x0000000417147825 */ /* 0x004fe200078e0206 */
[----:B------:R-:W-:-:S04]  /*0130*/  MOV R0, RZ ;  /* 0x000000ff00007202 */ /* 0x000fc80000000f00 */
[----:B------:R-:W2:Y:S04]  /*0140*/  @!P4 LDG.E.EL R14, desc[UR4][R20.64] ;  /* 0x00000004140ec981 */ /* 0x000ea8000c2e1900 */
[----:B------:R-:W2:Y:S04]  /*0150*/  @!P4 LDG.E.EL R13, desc[UR4][R20.64+0x4] ;  /* 0x00000404140dc981 */ /* 0x000ea8000c2e1900 */
[----:B------:R-:W3:Y:S04]  /*0160*/  @!P4 LDG.E.EL R17, desc[UR4][R20.64+0x8] ;  /* 0x000008041411c981 */ /* 0x000ee8000c2e1900 */
[----:B------:R-:W3:Y:S04]  /*0170*/  @!P4 LDG.E.EL R10, desc[UR4][R20.64] ;  /* 0x00000004140ac981 */ /* 0x000ee8000c2e1900 */
[----:B------:R-:W3:Y:S04]  /*0180*/  @!P4 LDG.E.EL R11, desc[UR4][R20.64+0x4] ;  /* 0x00000404140bc981 */ /* 0x000ee8000c2e1900 */
[----:B------:R-:W3:Y:S04]  /*0190*/  @!P4 LDG.E.EL R0, desc[UR4][R20.64+0xc] ;  /* 0x00000c041400c981 */ /* 0x000ee8000c2e1900 */
[----:B------:R-:W3:Y:S04]  /*01a0*/  @!P4 LDG.E.EL R16, desc[UR4][R20.64+0x8] ;  /* 0x000008041410c981 */ /* 0x000ee8000c2e1900 */
[----:B------:R2:W3:Y:S01]  /*01b0*/  @!P4 LDG.E.EL R15, desc[UR4][R20.64+0xc] ;  /* 0x00000c04140fc981 */ /* 0x0004e2000c2e1900 */
[----:B------:R-:W-:Y:S01]  /*01c0*/  CS2R R2, SRZ ;  /* 0x0000000000027805 */ /* 0x000fe2000001ff00 */
[----:B------:R-:W-:Y:S01]  /*01d0*/  IMAD.WIDE R18, R12, 0x4, R6 ;  /* 0x000000040c127825 */ /* 0x000fe200078e0206 */
[----:B------:R-:W-:-:S04]  /*01e0*/  IADD3 R23, R12, -R23, RZ ;  /* 0x800000170c177210 */ /* 0x000fc80007ffe0ff */
[----:B------:R3:W3:Y:S01]  /*01f0*/  @!P4 LDG.E.64 R2, desc[UR4][R18.64] ;  /* 0x000000041202c981 */ /* 0x0006e2000c1e1b00 */
[----:B----4-:R-:W-:Y:S01]  /*0200*/  IMAD.WIDE R8, R23, 0x4, R8 ;  /* 0x0000000417087825 */ /* 0x010fe200078e0208 */
[----:B------:R-:W-:-:S03]  /*0210*/  CS2R R6, SRZ ;  /* 0x0000000000067805 */ /* 0x000fc6000001ff00 */
[----:B-----5:R-:W-:Y:S01]  /*0220*/  IMAD.WIDE R22, R23, 0x4, R4 ;  /* 0x0000000417167825 */ /* 0x020fe200078e0204 */
[----:B------:R-:W-:Y:S02]  /*0230*/  CS2R R4, SRZ ;  /* 0x0000000000047805 */ /* 0x000fe4000001ff00 */
[----:B------:R1:W4:Y:S04]  /*0240*/  @!P4 LDG.E.EL.64 R6, desc[UR4][R8.64] ;  /* 0x000000040806c981 */ /* 0x000328000c2e1b00 */
[----:B------:R-:W4:Y:S01]  /*0250*/  @!P4 LDG.E.EL.64 R4, desc[UR4][R22.64] ;  /* 0x000000041604c981 */ /* 0x000f22000c2e1b00 */
[----:B--2---:R-:W-:-:S04]  /*0260*/  FADD R20, R13, R14 ;  /* 0x0000000e0d147221 */ /* 0x004fc80000000000 */
[----:B---3--:R-:W-:Y:S01]  /*0270*/  FADD R19, R20, R17 ;  /* 0x0000001114137221 */ /* 0x008fe20000000000 */
[----:B------:R-:W-:-:S03]  /*0280*/  FADD R21, R11, R10 ;  /* 0x0000000a0b157221 */ /* 0x000fc60000000000 */
[----:B------:R-:W-:Y:S01]  /*0290*/  FADD R19, R19, R0 ;  /* 0x0000000013137221 */ /* 0x000fe20000000000 */
[----:B------:R-:W-:-:S03]  /*02a0*/  FADD R18, R21, R16 ;  /* 0x0000001015127221 */ /* 0x000fc60000000000 */
[C---:B------:R-:W-:Y:S01]  /*02b0*/  FFMA R13, R19.reuse, -0.25, R13 ;  /* 0xbe800000130d7823 */ /* 0x040fe2000000000d */
[C---:B------:R-:W-:Y:S01]  /*02c0*/  FFMA R14, R19.reuse, -0.25, R14 ;  /* 0xbe800000130e7823 */ /* 0x040fe2000000000e */
[----:B-1----:R-:W-:Y:S01]  /*02d0*/  FFMA R8, R19, -0.25, R17 ;  /* 0xbe80000013087823 */ /* 0x002fe20000000011 */
[----:B------:R-:W-:Y:S01]  /*02e0*/  FADD R18, R18, R15 ;  /* 0x0000000f12127221 */ /* 0x000fe20000000000 */
[----:B------:R-:W-:Y:S01]  /*02f0*/  FMUL R13, R13, R13 ;  /* 0x0000000d0d0d7220 */ /* 0x000fe20000400000 */
[----:B------:R-:W-:Y:S02]  /*0300*/  FFMA R0, R19, -0.25, R0 ;  /* 0xbe80000013007823 */ /* 0x000fe40000000000 */
[----:B------:R-:W-:Y:S01]  /*0310*/  FFMA R11, R18, -0.25, R11 ;  /* 0xbe800000120b7823 */ /* 0x000fe2000000000b */
[----:B------:R-:W-:Y:S01]  /*0320*/  FFMA R13, R14, R14, R13 ;  /* 0x0000000e0e0d7223 */ /* 0x000fe2000000000d */
[C---:B------:R-:W-:Y:S01]  /*0330*/  FFMA R10, R18.reuse, -0.25, R10 ;  /* 0xbe800000120a7823 */ /* 0x040fe2000000000a */
[----:B------:R-:W-:Y:S01]  /*0340*/  FFMA R16, R18, -0.25, R16 ;  /* 0xbe80000012107823 */ /* 0x000fe20000000010 */
[----:B------:R-:W-:Y:S01]  /*0350*/  FMUL R11, R11, R11 ;  /* 0x0000000b0b0b7220 */ /* 0x000fe20000400000 */
[----:B------:R-:W-:Y:S01]  /*0360*/  FFMA R13, R8, R8, R13 ;  /* 0x00000008080d7223 */ /* 0x000fe2000000000d */
[----:B------:R-:W-:Y:S01]  /*0370*/  HFMA2.MMA R8, -RZ, RZ, 1.625, 0 ;  /* 0x3e800000ff087435 */ /* 0x000fe200000001ff */
[----:B------:R-:W-:Y:S01]  /*0380*/  FFMA R2, R19, -0.25, R2 ;  /* 0xbe80000013027823 */ /* 0x000fe20000000002 */
[----:B------:R-:W-:Y:S01]  /*0390*/  FFMA R11, R10, R10, R11 ;  /* 0x0000000a0a0b7223 */ /* 0x000fe2000000000b */
[----:B------:R-:W-:Y:S01]  /*03a0*/  FFMA R13, R0, R0, R13 ;  /* 0x00000000000d7223 */ /* 0x000fe2000000000d */
[C---:B------:R-:W-:Y:S01]  /*03b0*/  FFMA R0, R18.reuse, -0.25, R15 ;  /* 0xbe80000012007823 */ /* 0x040fe2000000000f */
[----:B------:R-:W-:Y:S01]  /*03c0*/  FFMA R3, R18, -0.25, R3 ;  /* 0xbe80000012037823 */ /* 0x000fe20000000003 */
[----:B------:R-:W-:-:S04]  /*03d0*/  FFMA R11, R16, R16, R11 ;  /* 0x00000010100b7223 */ /* 0x000fc8000000000b */
[----:B------:R-:W-:Y:S01]  /*03e0*/  FFMA R11, R0, R0, R11 ;  /* 0x00000000000b7223 */ /* 0x000fe2000000000b */
[----:B------:R-:W-:-:S03]  /*03f0*/  FFMA R13, R13, R8, 9.9999997473787516356e-06 ;  /* 0x3727c5ac0d0d7423 */ /* 0x000fc60000000008 */
[----:B------:R-:W-:Y:S01]  /*0400*/  FFMA R11, R11, R8, 9.9999997473787516356e-06 ;  /* 0x3727c5ac0b0b7423 */ /* 0x000fe20000000008 */
[----:B------:R-:W1:Y:S01]  /*0410*/  MUFU.SQRT R0, R13 ;  /* 0x0000000d00007308 */ /* 0x000e620000002000 */
[----:B------:R-:W2:Y:S07]  /*0420*/  LDC.64 R8, c[0x0][0x228] ;  /* 0x00008a00ff087b82 */ /* 0x000eae0000000a00 */
[----:B------:R-:W3:Y:S01]  /*0430*/  MUFU.SQRT R10, R11 ;  /* 0x0000000b000a7308 */ /* 0x000ee20000002000 */
[----:B-1----:R-:W-:-:S02]  /*0440*/  FSETP.GT.AND P0, PT, R0, 8.50705917302346158658e+37, PT ;  /* 0x7e8000000000780b */ /* 0x002fc40003f04000 */
[----:B------:R-:W-:Y:S02]  /*0450*/  FSETP.GEU.AND P2, PT, R0, 1.175494350822287508e-38, PT ;  /* 0x008000000000780b */ /* 0x000fe40003f4e000 */
[C---:B---3--:R-:W-:Y:S02]  /*0460*/  FSETP.GT.AND P1, PT, R10.reuse, 8.50705917302346158658e+37, PT ;  /* 0x7e8000000a00780b */ /* 0x048fe40003f24000 */
[----:B------:R-:W-:Y:S01]  /*0470*/  FSETP.GEU.AND P3, PT, R10, 1.175494350822287508e-38, PT ;  /* 0x008000000a00780b */ /* 0x000fe20003f6e000 */
[----:B--2---:R-:W-:-:S06]  /*0480*/  IMAD.WIDE R12, R12, 0x4, R8 ;  /* 0x000000040c0c7825 */ /* 0x004fcc00078e0208 */
[----:B------:R-:W-:Y:S01]  /*0490*/  @P0 FMUL R0, R0, 0.25 ;  /* 0x3e80000000000820 */ /* 0x000fe20000400000 */
[----:B------:R-:W-:-:S03]  /*04a0*/  @P0 FMUL R2, R2, 0.25 ;  /* 0x3e80000002020820 */ /* 0x000fc60000400000 */
[----:B------:R-:W-:Y:S01]  /*04b0*/  @!P2 FMUL R0, R0, 16777216 ;  /* 0x4b8000000000a820 */ /* 0x000fe20000400000 */
[----:B------:R-:W-:Y:S01]  /*04c0*/  @!P2 FMUL R2, R2, 16777216 ;  /* 0x4b8000000202a820 */ /* 0x000fe20000400000 */
[----:B------:R-:W-:Y:S02]  /*04d0*/  @P1 FMUL R10, R10, 0.25 ;  /* 0x3e8000000a0a1820 */ /* 0x000fe40000400000 */
[----:B------:R-:W1:Y:S01]  /*04e0*/  MUFU.RCP R15, R0 ;  /* 0x00000000000f7308 */ /* 0x000e620000001000 */
[----:B------:R-:W-:Y:S01]  /*04f0*/  @P1 FMUL R3, R3, 0.25 ;  /* 0x3e80000003031820 */ /* 0x000fe20000400000 */
[----:B------:R-:W-:-:S03]  /*0500*/  @!P3 FMUL R10, R10, 16777216 ;  /* 0x4b8000000a0ab820 */ /* 0x000fc60000400000 */
[----:B------:R-:W-:-:S03]  /*0510*/  @!P3 FMUL R3, R3, 16777216 ;  /* 0x4b8000000303b820 */ /* 0x000fc60000400000 */
[----:B------:R-:W2:Y:S01]  /*0520*/  MUFU.RCP R10, R10 ;  /* 0x0000000a000a7308 */ /* 0x000ea20000001000 */
[----:B-1----:R-:W-:-:S04]  /*0530*/  FMUL R15, R15, R2 ;  /* 0x000000020f0f7220 */ /* 0x002fc80000400000 */
[----:B----4-:R-:W-:Y:S01]  /*0540*/  FFMA R4, R15, R6, R4 ;  /* 0x000000060f047223 */ /* 0x010fe20000000004 */
[----:B--2---:R-:W-:-:S04]  /*0550*/  FMUL R0, R10, R3 ;  /* 0x000000030a007220 */ /* 0x004fc80000400000 */
[----:B------:R-:W-:Y:S01]  /*0560*/  FFMA R5, R0, R7, R5 ;  /* 0x0000000700057223 */ /* 0x000fe20000000005 */
[----:B------:R-:W-:Y:S06]  /*0570*/  @P4 EXIT ;  /* 0x000000000000494d */ /* 0x000fec0003800000 */
[----:B------:R-:W-:Y:S01]  /*0580*/  STG.E.64 desc[UR4][R12.64], R4 ;  /* 0x000000040c007986 */ /* 0x000fe2000c101b04 */
[----:B------:R-:W-:Y:S05]  /*0590*/  EXIT ;  /* 0x000000000000794d */ /* 0x000fea0003800000 */
.L_x_0:
[----:B------:R-:W-:-:S00]  /*05a0*/  BRA `(.L_x_0) ;  /* 0xfffffffc00fc7947 */ /* 0x000fc0000383ffff */
[----:B------:R-:W-:-:S00]  /*05b0*/  NOP ;  /* 0x0000000000007918 */ /* 0x000fc00000000000 */
        /* <DEDUP_REMOVED lines=12> */
.L_x_1:


//--------------------- .nv.global.init           --------------------------
	.section	.nv.global.init,"aw",@progbits
.nv.global.init:
	.type		_$_str,@object
	.size		_$_str,(_$_str_$_2 - _$_str)
_$_str:
        /*0000*/ 	.byte	0x5f, 0x5f, 0x43, 0x55, 0x44, 0x41, 0x5f, 0x46, 0x54, 0x5a, 0x00
	.type		_$_str_$_2,@object
	.size		_$_str_$_2,(.L_1 - _$_str_$_2)
_$_str_$_2:
        /*000b*/ 	.byte	0x5f, 0x5f, 0x43, 0x55, 0x44, 0x41, 0x5f, 0x50, 0x52, 0x45, 0x43, 0x5f, 0x53, 0x51, 0x52, 0x54
        /*001b*/ 	.byte	0x00
.L_1:


//--------------------- .nv.constant0.triton_poi_fused_add_div_mean_mul_sqrt_sub_var_0 --------------------------
	.section	.nv.constant0.triton_poi_fused_add_div_mean_mul_sqrt_sub_var_0,"a",@progbits
	.sectionflags	@""
	.align	4
.nv.constant0.triton_poi_fused_add_div_mean_mul_sqrt_sub_var_0:
	.zero		564
